	.headerflags	@"EF_CUDA_TEXMODE_UNIFIED EF_CUDA_64BIT_ADDRESS EF_CUDA_SM89 EF_CUDA_VIRTUAL_SM(EF_CUDA_SM89)"
	.elftype	@"ET_EXEC"


//--------------------- .nv.info                  --------------------------
	.section	.nv.info,"",@"SHT_CUDA_INFO"
	.align	4


	//----- nvinfo : EIATTR_REGCOUNT
	.align		4
        /*0000*/ 	.byte	0x04, 0x2f
        /*0002*/ 	.short	(.L_1 - .L_0)
	.align		4
.L_0:
        /*0004*/ 	.word	index@(triton_per_fused_add_expand_mul_neg_pow_select_sum_unsqueeze_38)
        /*0008*/ 	.word	0x00000013


	//----- nvinfo : EIATTR_FRAME_SIZE
	.align		4
.L_1:
        /*000c*/ 	.byte	0x04, 0x11
        /*000e*/ 	.short	(.L_3 - .L_2)
	.align		4
.L_2:
        /*0010*/ 	.word	index@(triton_per_fused_add_expand_mul_neg_pow_select_sum_unsqueeze_38)
        /*0014*/ 	.word	0x00000000


	//----- nvinfo : EIATTR_MIN_STACK_SIZE
	.align		4
.L_3:
        /*0018*/ 	.byte	0x04, 0x12
        /*001a*/ 	.short	(.L_5 - .L_4)
	.align		4
.L_4:
        /*001c*/ 	.word	index@(triton_per_fused_add_expand_mul_neg_pow_select_sum_unsqueeze_38)
        /*0020*/ 	.word	0x00000000
.L_5:


//--------------------- .nv.info.triton_per_fused_add_expand_mul_neg_pow_select_sum_unsqueeze_38 --------------------------
	.section	.nv.info.triton_per_fused_add_expand_mul_neg_pow_select_sum_unsqueeze_38,"",@"SHT_CUDA_INFO"
	.sectionflags	@""
	.align	4


	//----- nvinfo : EIATTR_CUDA_API_VERSION
	.align		4
        /*0000*/ 	.byte	0x04, 0x37
        /*0002*/ 	.short	(.L_7 - .L_6)
.L_6:
        /*0004*/ 	.word	0x00000080


	//----- nvinfo : EIATTR_PARAM_CBANK
	.align		4
.L_7:
        /*0008*/ 	.byte	0x04, 0x0a
        /*000a*/ 	.short	(.L_9 - .L_8)
	.align		4
.L_8:
        /*000c*/ 	.word	index@(.nv.constant0.triton_per_fused_add_expand_mul_neg_pow_select_sum_unsqueeze_38)
        /*0010*/ 	.short	0x0160
        /*0012*/ 	.short	0x0030


	//----- nvinfo : EIATTR_CBANK_PARAM_SIZE
	.align		4
.L_9:
        /*0014*/ 	.byte	0x03, 0x19
        /*0016*/ 	.short	0x0030


	//----- nvinfo : EIATTR_KPARAM_INFO
	.align		4
        /*0018*/ 	.byte	0x04, 0x17
        /*001a*/ 	.short	(.L_11 - .L_10)
.L_10:
        /*001c*/ 	.word	0x00000000
        /*0020*/ 	.short	0x0005
        /*0022*/ 	.short	0x0028
        /*0024*/ 	.byte	0x00, 0xf4, 0x21, 0x00


	//----- nvinfo : EIATTR_KPARAM_INFO
	.align		4
.L_11:
        /*0028*/ 	.byte	0x04, 0x17
        /*002a*/ 	.short	(.L_13 - .L_12)
.L_12:
        /*002c*/ 	.word	0x00000000
        /*0030*/ 	.short	0x0004
        /*0032*/ 	.short	0x0020
        /*0034*/ 	.byte	0x00, 0xf0, 0x11, 0x00


	//----- nvinfo : EIATTR_KPARAM_INFO
	.align		4
.L_13:
        /*0038*/ 	.byte	0x04, 0x17
        /*003a*/ 	.short	(.L_15 - .L_14)
.L_14:
        /*003c*/ 	.word	0x00000000
        /*0040*/ 	.short	0x0003
        /*0042*/ 	.short	0x0018
        /*0044*/ 	.byte	0x00, 0xf4, 0x21, 0x00


	//----- nvinfo : EIATTR_KPARAM_INFO
	.align		4
.L_15:
        /*0048*/ 	.byte	0x04, 0x17
        /*004a*/ 	.short	(.L_17 - .L_16)
.L_16:
        /*004c*/ 	.word	0x00000000
        /*0050*/ 	.short	0x0002
        /*0052*/ 	.short	0x0010
        /*0054*/ 	.byte	0x00, 0xf4, 0x21, 0x00


	//----- nvinfo : EIATTR_KPARAM_INFO
	.align		4
.L_17:
        /*0058*/ 	.byte	0x04, 0x17
        /*005a*/ 	.short	(.L_19 - .L_18)
.L_18:
        /*005c*/ 	.word	0x00000000
        /*0060*/ 	.short	0x0001
        /*0062*/ 	.short	0x0008
        /*0064*/ 	.byte	0x00, 0xf4, 0x21, 0x00


	//----- nvinfo : EIATTR_KPARAM_INFO
	.align		4
.L_19:
        /*0068*/ 	.byte	0x04, 0x17
        /*006a*/ 	.short	(.L_21 - .L_20)
.L_20:
        /*006c*/ 	.word	0x00000000
        /*0070*/ 	.short	0x0000
        /*0072*/ 	.short	0x0000
        /*0074*/ 	.byte	0x00, 0xf4, 0x21, 0x00


	//----- nvinfo : EIATTR_MAXREG_COUNT
	.align		4
.L_21:
        /*0078*/ 	.byte	0x03, 0x1b
        /*007a*/ 	.short	0x00ff


	//----- nvinfo : EIATTR_COOP_GROUP_MASK_REGIDS
	.align		4
        /*007c*/ 	.byte	0x04, 0x29
        /*007e*/ 	.short	(.L_23 - .L_22)


	//   ....[0]....
.L_22:
        /*0080*/ 	.word	0xffffffff


	//   ....[1]....
        /*0084*/ 	.word	0xffffffff


	//   ....[2]....
        /*0088*/ 	.word	0xffffffff


	//   ....[3]....
        /*008c*/ 	.word	0xffffffff


	//   ....[4]....
        /*0090*/ 	.word	0xffffffff


	//   ....[5]....
        /*0094*/ 	.word	0xffffffff


	//----- nvinfo : EIATTR_COOP_GROUP_INSTR_OFFSETS
	.align		4
.L_23:
        /*0098*/ 	.byte	0x04, 0x28
        /*009a*/ 	.short	(.L_25 - .L_24)


	//   ....[0]....
.L_24:
        /*009c*/ 	.word	0x00000110


	//   ....[1]....
        /*00a0*/ 	.word	0x00000130


	//   ....[2]....
        /*00a4*/ 	.word	0x00000150


	//   ....[3]....
        /*00a8*/ 	.word	0x00000170


	//   ....[4]....
        /*00ac*/ 	.word	0x00000190


	//   ....[5]....
        /*00b0*/ 	.word	0x00000230


	//----- nvinfo : EIATTR_EXIT_INSTR_OFFSETS
	.align		4
.L_25:
        /*00b4*/ 	.byte	0x04, 0x1c
        /*00b6*/ 	.short	(.L_27 - .L_26)


	//   ....[0]....
.L_26:
        /*00b8*/ 	.word	0x00000300


	//----- nvinfo : EIATTR_REQNTID
	.align		4
.L_27:
        /*00bc*/ 	.byte	0x04, 0x10
        /*00be*/ 	.short	(.L_29 - .L_28)
.L_28:
        /*00c0*/ 	.word	0x00000040
        /*00c4*/ 	.word	0x00000001
        /*00c8*/ 	.word	0x00000001
.L_29:


//--------------------- .nv.callgraph             --------------------------
	.section	.nv.callgraph,"",@"SHT_CUDA_CALLGRAPH"
	.align	4
	.sectionentsize	8
	.align		4
        /*0000*/ 	.word	0x00000000
	.align		4
        /*0004*/ 	.word	0xffffffff
	.align		4
        /*0008*/ 	.word	0x00000000
	.align		4
        /*000c*/ 	.word	0xfffffffe
	.align		4
        /*0010*/ 	.word	0x00000000
	.align		4
        /*0014*/ 	.word	0xfffffffd
	.align		4
        /*0018*/ 	.word	0x00000000
	.align		4
        /*001c*/ 	.word	0xfffffffc


//--------------------- .nv.rel.action            --------------------------
	.section	.nv.rel.action,"",@"SHT_CUDA_RELOCINFO"
	.align	8
	.sectionentsize	8
        /*0000*/ 	.byte	0x73, 0x00, 0x00, 0x00, 0x00, 0x00, 0x00, 0x00, 0x00, 0x00, 0x00, 0x11, 0x25, 0x00, 0x05, 0x36


//--------------------- .nv.constant0.triton_per_fused_add_expand_mul_neg_pow_select_sum_unsqueeze_38 --------------------------
	.section	.nv.constant0.triton_per_fused_add_expand_mul_neg_pow_select_sum_unsqueeze_38,"a",@progbits
	.sectionflags	@""
	.align	4
.nv.constant0.triton_per_fused_add_expand_mul_neg_pow_select_sum_unsqueeze_38:
	.zero		400


//--------------------- .text.triton_per_fused_add_expand_mul_neg_pow_select_sum_unsqueeze_38 --------------------------
	.section	.text.triton_per_fused_add_expand_mul_neg_pow_select_sum_unsqueeze_38,"ax",@progbits
	.sectionflags	@"SHF_BARRIERS=1"
	.sectioninfo	@"SHI_REGISTERS=19"
	.align	128
        .global         triton_per_fused_add_expand_mul_neg_pow_select_sum_unsqueeze_38
        .type           triton_per_fused_add_expand_mul_neg_pow_select_sum_unsqueeze_38,@function
        .size           triton_per_fused_add_expand_mul_neg_pow_select_sum_unsqueeze_38,(.L_x_1 - triton_per_fused_add_expand_mul_neg_pow_select_sum_unsqueeze_38)
        .other          triton_per_fused_add_expand_mul_neg_pow_select_sum_unsqueeze_38,@"STO_CUDA_ENTRY STV_DEFAULT"
triton_per_fused_add_expand_mul_neg_pow_select_sum_unsqueeze_38:
.text.triton_per_fused_add_expand_mul_neg_pow_select_sum_unsqueeze_38:
[----:B------:R-:W-:Y:S02]  /*0000*/  MOV R1, c[0x0][0x28] ;  /* 0x00000a0000017a02 */ /* 0x000fe40000000f00 */
[----:B------:R-:W0:Y:S01]  /*0010*/  S2R R16, SR_TID.X ;  /* 0x0000000000107919 */ /* 0x000e220000002100 */
[----:B------:R-:W-:Y:S01]  /*0020*/  MOV R3, 0x4 ;  /* 0x0000000400037802 */ /* 0x000fe20000000f00 */
[----:B------:R-:W-:Y:S01]  /*0030*/  ULDC.64 UR4, c[0x0][0x118] ;  /* 0x0000460000047ab9 */ /* 0x000fe20000000a00 */
[----:B0-----:R-:W-:-:S05]  /*0040*/  LOP3.LUT R2, R16, 0x3f, RZ, 0xc0, !PT ;  /* 0x0000003f10027812 */ /* 0x001fca00078ec0ff */
[----:B------:R-:W-:-:S04]  /*0050*/  IMAD.WIDE.U32 R4, R2, R3, c[0x0][0x168] ;  /* 0x00005a0002047625 */ /* 0x000fc800078e0003 */
[CC--:B------:R-:W-:Y:S02]  /*0060*/  IMAD.WIDE.U32 R6, R2.reuse, R3.reuse, c[0x0][0x170] ;  /* 0x00005c0002067625 */ /* 0x0c0fe400078e0003 */
[----:B------:R-:W2:Y:S04]  /*0070*/  LDG.E R4, [R4.64] ;  /* 0x0000000404047981 */ /* 0x000ea8000c1e1900 */
[----:B------:R-:W2:Y:S01]  /*0080*/  LDG.E R7, [R6.64+0x800] ;  /* 0x0008000406077981 */ /* 0x000ea2000c1e1900 */
[----:B------:R-:W-:Y:S01]  /*0090*/  MOV R8, c[0x0][0x178] ;  /* 0x00005e0000087a02 */ /* 0x000fe20000000f00 */
[----:B------:R-:W-:Y:S01]  /*00a0*/  IMAD.WIDE.U32 R2, R2, R3, c[0x0][0x160] ;  /* 0x0000580002027625 */ /* 0x000fe200078e0003 */
[----:B------:R-:W-:-:S04]  /*00b0*/  MOV R9, c[0x0][0x17c] ;  /* 0x00005f0000097a02 */ /* 0x000fc80000000f00 */
[----:B------:R-:W3:Y:S04]  /*00c0*/  LDG.E R11, [R2.64] ;  /* 0x00000004020b7981 */ /* 0x000ee8000c1e1900 */
[----:B------:R0:W4:Y:S01]  /*00d0*/  LDG.E R8, [R8.64] ;  /* 0x0000000408087981 */ /* 0x000122000c1e1900 */
[C---:B------:R-:W-:Y:S02]  /*00e0*/  LOP3.LUT P0, RZ, R16.reuse, 0x1f, RZ, 0xc0, !PT ;  /* 0x0000001f10ff7812 */ /* 0x040fe4000780c0ff */
[----:B------:R-:W-:Y:S01]  /*00f0*/  ISETP.GE.AND P1, PT, R16, 0x2, PT ;  /* 0x000000021000780c */ /* 0x000fe20003f26270 */
[----:B--2---:R-:W-:-:S05]  /*0100*/  FMUL R0, R4, R7 ;  /* 0x0000000704007220 */ /* 0x004fca0000400000 */
[----:B------:R-:W1:Y:S02]  /*0110*/  SHFL.BFLY PT, R13, R0, 0x10, 0x1f ;  /* 0x0e001f00000d7f89 */ /* 0x000e6400000e0000 */
[----:B-1----:R-:W-:-:S05]  /*0120*/  FFMA R13, R4, R7, R13 ;  /* 0x00000007040d7223 */ /* 0x002fca000000000d */
[----:B------:R-:W1:Y:S02]  /*0130*/  SHFL.BFLY PT, R10, R13, 0x8, 0x1f ;  /* 0x0d001f000d0a7f89 */ /* 0x000e6400000e0000 */
[----:B-1----:R-:W-:-:S05]  /*0140*/  FADD R10, R13, R10 ;  /* 0x0000000a0d0a7221 */ /* 0x002fca0000000000 */
[----:B------:R-:W1:Y:S02]  /*0150*/  SHFL.BFLY PT, R5, R10, 0x4, 0x1f ;  /* 0x0c801f000a057f89 */ /* 0x000e6400000e0000 */
[----:B-1----:R-:W-:-:S05]  /*0160*/  FADD R5, R10, R5 ;  /* 0x000000050a057221 */ /* 0x002fca0000000000 */
[----:B------:R-:W1:Y:S02]  /*0170*/  SHFL.BFLY PT, R6, R5, 0x2, 0x1f ;  /* 0x0c401f0005067f89 */ /* 0x000e6400000e0000 */
[----:B-1----:R-:W-:-:S05]  /*0180*/  FADD R6, R5, R6 ;  /* 0x0000000605067221 */ /* 0x002fca0000000000 */
[----:B0-----:R-:W0:Y:S01]  /*0190*/  SHFL.BFLY PT, R9, R6, 0x1, 0x1f ;  /* 0x0c201f0006097f89 */ /* 0x001e2200000e0000 */
[----:B------:R-:W-:-:S04]  /*01a0*/  SHF.R.U32.HI R0, RZ, 0x3, R16 ;  /* 0x00000003ff007819 */ /* 0x000fc80000011610 */
[----:B------:R-:W-:Y:S01]  /*01b0*/  LOP3.LUT R12, R0, 0x4, RZ, 0xc0, !PT ;  /* 0x00000004000c7812 */ /* 0x000fe200078ec0ff */
[----:B0-----:R-:W-:-:S05]  /*01c0*/  FADD R9, R6, R9 ;  /* 0x0000000906097221 */ /* 0x001fca0000000000 */
[----:B------:R-:W-:Y:S04]  /*01d0*/  @!P0 STS [R12], R9 ;  /* 0x000000090c008388 */ /* 0x000fe80000000800 */
[----:B------:R-:W-:Y:S06]  /*01e0*/  BAR.SYNC.DEFER_BLOCKING 0x0 ;  /* 0x0000000000007b1d */ /* 0x000fec0000010000 */
[----:B------:R-:W0:Y:S01]  /*01f0*/  @!P1 LDS R14, [R16.X4] ;  /* 0x00000000100e9984 */ /* 0x000e220000004800 */
[----:B------:R-:W-:-:S04]  /*0200*/  LOP3.LUT R0, R16, 0x1, RZ, 0xc0, !PT ;  /* 0x0000000110007812 */ /* 0x000fc800078ec0ff */
[----:B------:R-:W-:-:S04]  /*0210*/  ISETP.NE.U32.AND P0, PT, R0, 0x1, PT ;  /* 0x000000010000780c */ /* 0x000fc80003f05070 */
[----:B------:R-:W-:Y:S01]  /*0220*/  ISETP.LT.AND P0, PT, R16, 0x2, P0 ;  /* 0x000000021000780c */ /* 0x000fe20000701270 */
[----:B0-----:R-:W0:Y:S02]  /*0230*/  SHFL.BFLY PT, R5, R14, 0x1, 0x1f ;  /* 0x0c201f000e057f89 */ /* 0x001e2400000e0000 */
[----:B0-----:R-:W-:-:S10]  /*0240*/  FADD R5, R14, R5 ;  /* 0x000000050e057221 */ /* 0x001fd40000000000 */
[----:B------:R-:W-:Y:S04]  /*0250*/  @P0 STS [R16.X4], R5 ;  /* 0x0000000510000388 */ /* 0x000fe80000004800 */
[----:B------:R-:W-:Y:S06]  /*0260*/  BAR.SYNC.DEFER_BLOCKING 0x0 ;  /* 0x0000000000007b1d */ /* 0x000fec0000010000 */
[----:B------:R-:W0:Y:S01]  /*0270*/  LDS R0, [RZ] ;  /* 0x00000000ff007984 */ /* 0x000e220000000800 */
[C---:B----4-:R-:W-:Y:S01]  /*0280*/  FADD R6, R8.reuse, R8 ;  /* 0x0000000808067221 */ /* 0x050fe20000000000 */
[----:B------:R-:W-:Y:S01]  /*0290*/  FMUL R9, R8, R8 ;  /* 0x0000000808097220 */ /* 0x000fe20000400000 */
[----:B------:R-:W-:-:S02]  /*02a0*/  FADD R7, R7, R7 ;  /* 0x0000000707077221 */ /* 0x000fc40000000000 */
[----:B---3--:R-:W-:Y:S01]  /*02b0*/  FFMA R6, R4, R6, R11 ;  /* 0x0000000604067223 */ /* 0x008fe2000000000b */
[----:B0-----:R-:W-:-:S04]  /*02c0*/  FFMA R0, R0, -2, RZ ;  /* 0xc000000000007823 */ /* 0x001fc800000000ff */
[----:B------:R-:W-:-:S04]  /*02d0*/  FMUL R9, R0, R9 ;  /* 0x0000000900097220 */ /* 0x000fc80000400000 */
[----:B------:R-:W-:-:S05]  /*02e0*/  FFMA R7, R9, R7, R6 ;  /* 0x0000000709077223 */ /* 0x000fca0000000006 */
[----:B------:R-:W-:Y:S01]  /*02f0*/  STG.E [R2.64], R7 ;  /* 0x0000000702007986 */ /* 0x000fe2000c101904 */
[----:B------:R-:W-:Y:S05]  /*0300*/  EXIT ;  /* 0x000000000000794d */ /* 0x000fea0003800000 */
.L_x_0:
[----:B------:R-:W-:-:S00]  /*0310*/  BRA `(.L_x_0) ;  /* 0xfffffff000007947 */ /* 0x000fc0000383ffff */
[----:B------:R-:W-:-:S00]  /*0320*/  NOP ;  /* 0x0000000000007918 */ /* 0x000fc00000000000 */
        /* <DEDUP_REMOVED lines=13> */
.L_x_1:


//--------------------- .nv.shared.triton_per_fused_add_expand_mul_neg_pow_select_sum_unsqueeze_38 --------------------------
	.section	.nv.shared.triton_per_fused_add_expand_mul_neg_pow_select_sum_unsqueeze_38,"aw",@nobits
	.sectionflags	@""
	.align	16
